//
// Generated by NVIDIA NVVM Compiler
//
// Compiler Build ID: CL-36424714
// Cuda compilation tools, release 13.0, V13.0.88
// Based on NVVM 20.0.0
//

.version 9.0
.target sm_100
.address_size 64

	// .globl	_Z11matmulNaivePKfS0_Pfiii

.visible .entry _Z11matmulNaivePKfS0_Pfiii(
	.param .u64 .ptr .align 1 _Z11matmulNaivePKfS0_Pfiii_param_0,
	.param .u64 .ptr .align 1 _Z11matmulNaivePKfS0_Pfiii_param_1,
	.param .u64 .ptr .align 1 _Z11matmulNaivePKfS0_Pfiii_param_2,
	.param .u32 _Z11matmulNaivePKfS0_Pfiii_param_3,
	.param .u32 _Z11matmulNaivePKfS0_Pfiii_param_4,
	.param .u32 _Z11matmulNaivePKfS0_Pfiii_param_5
)
{
	.reg .pred 	%p<13>;
	.reg .b32 	%r<41>;
	.reg .b32 	%f<68>;
	.reg .b64 	%rd<53>;

	ld.param.u64 	%rd7, [_Z11matmulNaivePKfS0_Pfiii_param_0];
	ld.param.u64 	%rd8, [_Z11matmulNaivePKfS0_Pfiii_param_1];
	ld.param.u64 	%rd6, [_Z11matmulNaivePKfS0_Pfiii_param_2];
	ld.param.u32 	%r20, [_Z11matmulNaivePKfS0_Pfiii_param_3];
	ld.param.u32 	%r18, [_Z11matmulNaivePKfS0_Pfiii_param_4];
	ld.param.u32 	%r19, [_Z11matmulNaivePKfS0_Pfiii_param_5];
	cvta.to.global.u64 	%rd1, %rd8;
	cvta.to.global.u64 	%rd2, %rd7;
	mov.u32 	%r21, %ctaid.y;
	mov.u32 	%r22, %ntid.y;
	mov.u32 	%r23, %tid.y;
	mad.lo.s32 	%r1, %r21, %r22, %r23;
	mov.u32 	%r24, %ctaid.x;
	mov.u32 	%r25, %ntid.x;
	mov.u32 	%r26, %tid.x;
	mad.lo.s32 	%r2, %r24, %r25, %r26;
	setp.ge.s32 	%p1, %r1, %r20;
	setp.ge.s32 	%p2, %r2, %r18;
	or.pred  	%p3, %p1, %p2;
	@%p3 bra 	$L__BB0_14;
	setp.lt.s32 	%p4, %r19, 1;
	mov.f32 	%f67, 0f00000000;
	@%p4 bra 	$L__BB0_13;
	mul.lo.s32 	%r3, %r19, %r1;
	and.b32  	%r4, %r19, 7;
	setp.lt.u32 	%p5, %r19, 8;
	mov.f32 	%f67, 0f00000000;
	mov.b32 	%r39, 0;
	@%p5 bra 	$L__BB0_5;
	and.b32  	%r39, %r19, 2147483640;
	neg.s32 	%r37, %r39;
	shl.b32 	%r7, %r18, 3;
	mul.wide.u32 	%rd9, %r3, 4;
	add.s64 	%rd10, %rd9, %rd2;
	add.s64 	%rd52, %rd10, 16;
	mov.f32 	%f67, 0f00000000;
	mul.wide.s32 	%rd13, %r18, 4;
	mov.u32 	%r36, %r2;
$L__BB0_4:
	.pragma "nounroll";
	ld.global.f32 	%f17, [%rd52+-16];
	mul.wide.s32 	%rd11, %r36, 4;
	add.s64 	%rd12, %rd1, %rd11;
	ld.global.f32 	%f18, [%rd12];
	fma.rn.f32 	%f19, %f17, %f18, %f67;
	ld.global.f32 	%f20, [%rd52+-12];
	add.s64 	%rd14, %rd12, %rd13;
	ld.global.f32 	%f21, [%rd14];
	fma.rn.f32 	%f22, %f20, %f21, %f19;
	ld.global.f32 	%f23, [%rd52+-8];
	add.s64 	%rd15, %rd14, %rd13;
	ld.global.f32 	%f24, [%rd15];
	fma.rn.f32 	%f25, %f23, %f24, %f22;
	ld.global.f32 	%f26, [%rd52+-4];
	add.s64 	%rd16, %rd15, %rd13;
	ld.global.f32 	%f27, [%rd16];
	fma.rn.f32 	%f28, %f26, %f27, %f25;
	ld.global.f32 	%f29, [%rd52];
	add.s64 	%rd17, %rd16, %rd13;
	ld.global.f32 	%f30, [%rd17];
	fma.rn.f32 	%f31, %f29, %f30, %f28;
	ld.global.f32 	%f32, [%rd52+4];
	add.s64 	%rd18, %rd17, %rd13;
	ld.global.f32 	%f33, [%rd18];
	fma.rn.f32 	%f34, %f32, %f33, %f31;
	ld.global.f32 	%f35, [%rd52+8];
	add.s64 	%rd19, %rd18, %rd13;
	ld.global.f32 	%f36, [%rd19];
	fma.rn.f32 	%f37, %f35, %f36, %f34;
	ld.global.f32 	%f38, [%rd52+12];
	add.s64 	%rd20, %rd19, %rd13;
	ld.global.f32 	%f39, [%rd20];
	fma.rn.f32 	%f67, %f38, %f39, %f37;
	add.s32 	%r37, %r37, 8;
	add.s32 	%r36, %r36, %r7;
	add.s64 	%rd52, %rd52, 32;
	setp.ne.s32 	%p6, %r37, 0;
	@%p6 bra 	$L__BB0_4;
$L__BB0_5:
	setp.eq.s32 	%p7, %r4, 0;
	@%p7 bra 	$L__BB0_13;
	and.b32  	%r13, %r19, 3;
	setp.lt.u32 	%p8, %r4, 4;
	@%p8 bra 	$L__BB0_8;
	add.s32 	%r28, %r39, %r3;
	mul.wide.u32 	%rd21, %r28, 4;
	add.s64 	%rd22, %rd2, %rd21;
	ld.global.f32 	%f41, [%rd22];
	mad.lo.s32 	%r29, %r39, %r18, %r2;
	mul.wide.s32 	%rd23, %r29, 4;
	add.s64 	%rd24, %rd1, %rd23;
	ld.global.f32 	%f42, [%rd24];
	fma.rn.f32 	%f43, %f41, %f42, %f67;
	cvt.u64.u32 	%rd25, %r3;
	cvt.u64.u32 	%rd26, %r39;
	add.s64 	%rd27, %rd26, %rd25;
	shl.b64 	%rd28, %rd27, 2;
	add.s64 	%rd29, %rd2, %rd28;
	ld.global.f32 	%f44, [%rd29+4];
	mul.wide.s32 	%rd30, %r18, 4;
	add.s64 	%rd31, %rd24, %rd30;
	ld.global.f32 	%f45, [%rd31];
	fma.rn.f32 	%f46, %f44, %f45, %f43;
	ld.global.f32 	%f47, [%rd29+8];
	add.s64 	%rd32, %rd31, %rd30;
	ld.global.f32 	%f48, [%rd32];
	fma.rn.f32 	%f49, %f47, %f48, %f46;
	ld.global.f32 	%f50, [%rd29+12];
	add.s64 	%rd33, %rd32, %rd30;
	ld.global.f32 	%f51, [%rd33];
	fma.rn.f32 	%f67, %f50, %f51, %f49;
	add.s32 	%r39, %r39, 4;
$L__BB0_8:
	setp.eq.s32 	%p9, %r13, 0;
	@%p9 bra 	$L__BB0_13;
	setp.eq.s32 	%p10, %r13, 1;
	@%p10 bra 	$L__BB0_11;
	add.s32 	%r30, %r39, %r3;
	mul.wide.u32 	%rd34, %r30, 4;
	add.s64 	%rd35, %rd2, %rd34;
	ld.global.f32 	%f53, [%rd35];
	mad.lo.s32 	%r31, %r39, %r18, %r2;
	mul.wide.s32 	%rd36, %r31, 4;
	add.s64 	%rd37, %rd1, %rd36;
	ld.global.f32 	%f54, [%rd37];
	fma.rn.f32 	%f55, %f53, %f54, %f67;
	cvt.u64.u32 	%rd38, %r3;
	cvt.u64.u32 	%rd39, %r39;
	add.s64 	%rd40, %rd39, %rd38;
	shl.b64 	%rd41, %rd40, 2;
	add.s64 	%rd42, %rd2, %rd41;
	ld.global.f32 	%f56, [%rd42+4];
	mul.wide.s32 	%rd43, %r18, 4;
	add.s64 	%rd44, %rd37, %rd43;
	ld.global.f32 	%f57, [%rd44];
	fma.rn.f32 	%f67, %f56, %f57, %f55;
	add.s32 	%r39, %r39, 2;
$L__BB0_11:
	and.b32  	%r32, %r19, 1;
	setp.eq.b32 	%p11, %r32, 1;
	not.pred 	%p12, %p11;
	@%p12 bra 	$L__BB0_13;
	add.s32 	%r33, %r39, %r3;
	mul.wide.u32 	%rd45, %r33, 4;
	add.s64 	%rd46, %rd2, %rd45;
	ld.global.f32 	%f58, [%rd46];
	mad.lo.s32 	%r34, %r39, %r18, %r2;
	mul.wide.s32 	%rd47, %r34, 4;
	add.s64 	%rd48, %rd1, %rd47;
	ld.global.f32 	%f59, [%rd48];
	fma.rn.f32 	%f67, %f58, %f59, %f67;
$L__BB0_13:
	mad.lo.s32 	%r35, %r18, %r1, %r2;
	cvta.to.global.u64 	%rd49, %rd6;
	mul.wide.s32 	%rd50, %r35, 4;
	add.s64 	%rd51, %rd49, %rd50;
	st.global.f32 	[%rd51], %f67;
$L__BB0_14:
	ret;

}


// ===== COMPILED SASS (sm_100) =====

	.target	sm_100

	.elftype	@"ET_EXEC"


//--------------------- .note.nv.tkinfo           --------------------------
	.section	.note.nv.tkinfo,"",@"SHT_NOTE"
	.sectionflags	@"SHF_NOTE_NV_TKINFO"
	.tkinfo
        /*0018*/ 	.word	0x00000002
        /*0030*/ 	.string	""
        /*0030*/ 	.string	"ptxas"
        /*0030*/ 	.string	"Cuda compilation tools, release 13.0, V13.0.88"
        /*0030*/ 	.string	"Build cuda_13.0.r13.0/compiler.36424714_0"
        /*0030*/ 	.string	"-arch sm_100 -m 64 "



//--------------------- .note.nv.cuinfo           --------------------------
	.section	.note.nv.cuinfo,"",@"SHT_NOTE"
	.sectionflags	@"SHF_NOTE_NV_CUINFO"
        /*0018*/ 	.short	0x0002
        /*001a*/ 	.short	0x0064
        /*001c*/ 	.short	0x0082
	.zero		2


//--------------------- .nv.info                  --------------------------
	.section	.nv.info,"",@"SHT_CUDA_INFO"
	.align	4


	//----- nvinfo : EIATTR_REGCOUNT
	.align		4
        /*0000*/ 	.byte	0x04, 0x2f
        /*0002*/ 	.short	(.L_1 - .L_0)
	.align		4
.L_0:
        /*0004*/ 	.word	index@(_Z11matmulNaivePKfS0_Pfiii)
        /*0008*/ 	.word	0x00000020


	//----- nvinfo : EIATTR_FRAME_SIZE
	.align		4
.L_1:
        /*000c*/ 	.byte	0x04, 0x11
        /*000e*/ 	.short	(.L_3 - .L_2)
	.align		4
.L_2:
        /*0010*/ 	.word	index@(_Z11matmulNaivePKfS0_Pfiii)
        /*0014*/ 	.word	0x00000000


	//----- nvinfo : EIATTR_MIN_STACK_SIZE
	.align		4
.L_3:
        /*0018*/ 	.byte	0x04, 0x12
        /*001a*/ 	.short	(.L_5 - .L_4)
	.align		4
.L_4:
        /*001c*/ 	.word	index@(_Z11matmulNaivePKfS0_Pfiii)
        /*0020*/ 	.word	0x00000000
.L_5:


//--------------------- .nv.compat                --------------------------
	.section	.nv.compat,"",@"SHT_CUDA_COMPAT_INFO"
	.align	4
        /*0000*/ 	.byte	0x02, 0x09, 0x00, 0x00, 0x02, 0x02, 0x01, 0x00, 0x02, 0x05, 0x05, 0x00, 0x03, 0x07, 0x01, 0x01
        /*0010*/ 	.byte	0x02, 0x03, 0x00, 0x00, 0x02, 0x06, 0x01, 0x00, 0x04, 0x0b, 0x08, 0x00, 0x09, 0x00, 0x00, 0x00
        /*0020*/ 	.byte	0x00, 0x00, 0x00, 0x00


//--------------------- .nv.info._Z11matmulNaivePKfS0_Pfiii --------------------------
	.section	.nv.info._Z11matmulNaivePKfS0_Pfiii,"",@"SHT_CUDA_INFO"
	.sectionflags	@""
	.align	4


	//----- nvinfo : EIATTR_CUDA_API_VERSION
	.align		4
        /*0000*/ 	.byte	0x04, 0x37
        /*0002*/ 	.short	(.L_7 - .L_6)
.L_6:
        /*0004*/ 	.word	0x00000082


	//----- nvinfo : EIATTR_KPARAM_INFO
	.align		4
.L_7:
        /*0008*/ 	.byte	0x04, 0x17
        /*000a*/ 	.short	(.L_9 - .L_8)
.L_8:
        /*000c*/ 	.word	0x00000000
        /*0010*/ 	.short	0x0005
        /*0012*/ 	.short	0x0020
        /*0014*/ 	.byte	0x00, 0xf0, 0x11, 0x00


	//----- nvinfo : EIATTR_KPARAM_INFO
	.align		4
.L_9:
        /*0018*/ 	.byte	0x04, 0x17
        /*001a*/ 	.short	(.L_11 - .L_10)
.L_10:
        /*001c*/ 	.word	0x00000000
        /*0020*/ 	.short	0x0004
        /*0022*/ 	.short	0x001c
        /*0024*/ 	.byte	0x00, 0xf0, 0x11, 0x00


	//----- nvinfo : EIATTR_KPARAM_INFO
	.align		4
.L_11:
        /*0028*/ 	.byte	0x04, 0x17
        /*002a*/ 	.short	(.L_13 - .L_12)
.L_12:
        /*002c*/ 	.word	0x00000000
        /*0030*/ 	.short	0x0003
        /*0032*/ 	.short	0x0018
        /*0034*/ 	.byte	0x00, 0xf0, 0x11, 0x00


	//----- nvinfo : EIATTR_KPARAM_INFO
	.align		4
.L_13:
        /*0038*/ 	.byte	0x04, 0x17
        /*003a*/ 	.short	(.L_15 - .L_14)
.L_14:
        /*003c*/ 	.word	0x00000000
        /*0040*/ 	.short	0x0002
        /*0042*/ 	.short	0x0010
        /*0044*/ 	.byte	0x00, 0xf5, 0x21, 0x00


	//----- nvinfo : EIATTR_KPARAM_INFO
	.align		4
.L_15:
        /*0048*/ 	.byte	0x04, 0x17
        /*004a*/ 	.short	(.L_17 - .L_16)
.L_16:
        /*004c*/ 	.word	0x00000000
        /*0050*/ 	.short	0x0001
        /*0052*/ 	.short	0x0008
        /*0054*/ 	.byte	0x00, 0xf5, 0x21, 0x00


	//----- nvinfo : EIATTR_KPARAM_INFO
	.align		4
.L_17:
        /*0058*/ 	.byte	0x04, 0x17
        /*005a*/ 	.short	(.L_19 - .L_18)
.L_18:
        /*005c*/ 	.word	0x00000000
        /*0060*/ 	.short	0x0000
        /*0062*/ 	.short	0x0000
        /*0064*/ 	.byte	0x00, 0xf5, 0x21, 0x00


	//----- nvinfo : EIATTR_SPARSE_MMA_MASK
	.align		4
.L_19:
        /*0068*/ 	.byte	0x03, 0x50
        /*006a*/ 	.short	0x0000


	//----- nvinfo : EIATTR_MAXREG_COUNT
	.align		4
        /*006c*/ 	.byte	0x03, 0x1b
        /*006e*/ 	.short	0x00ff


	//----- nvinfo : EIATTR_MERCURY_ISA_VERSION
	.align		4
        /*0070*/ 	.byte	0x03, 0x5f
        /*0072*/ 	.short	0x0101


	//----- nvinfo : EIATTR_VRC_CTA_INIT_COUNT
	.align		4
        /*0074*/ 	.byte	0x02, 0x4a
	.zero		1
	.zero		1


	//----- nvinfo : EIATTR_EXIT_INSTR_OFFSETS
	.align		4
        /*0078*/ 	.byte	0x04, 0x1c
        /*007a*/ 	.short	(.L_21 - .L_20)


	//   ....[0]....
.L_20:
        /*007c*/ 	.word	0x000000c0


	//   ....[1]....
        /*0080*/ 	.word	0x000008e0


	//----- nvinfo : EIATTR_CBANK_PARAM_SIZE
	.align		4
.L_21:
        /*0084*/ 	.byte	0x03, 0x19
        /*0086*/ 	.short	0x0024


	//----- nvinfo : EIATTR_PARAM_CBANK
	.align		4
        /*0088*/ 	.byte	0x04, 0x0a
        /*008a*/ 	.short	(.L_23 - .L_22)
	.align		4
.L_22:
        /*008c*/ 	.word	index@(.nv.constant0._Z11matmulNaivePKfS0_Pfiii)
        /*0090*/ 	.short	0x0380
        /*0092*/ 	.short	0x0024


	//----- nvinfo : EIATTR_SW_WAR
	.align		4
.L_23:
        /*0094*/ 	.byte	0x04, 0x36
        /*0096*/ 	.short	(.L_25 - .L_24)
.L_24:
        /*0098*/ 	.word	0x00000008
.L_25:


//--------------------- .nv.callgraph             --------------------------
	.section	.nv.callgraph,"",@"SHT_CUDA_CALLGRAPH"
	.align	4
	.sectionentsize	8
	.align		4
        /*0000*/ 	.word	0x00000000
	.align		4
        /*0004*/ 	.word	0xffffffff
	.align		4
        /*0008*/ 	.word	0x00000000
	.align		4
        /*000c*/ 	.word	0xfffffffe
	.align		4
        /*0010*/ 	.word	0x00000000
	.align		4
        /*0014*/ 	.word	0xfffffffd
	.align		4
        /*0018*/ 	.word	0x00000000
	.align		4
        /*001c*/ 	.word	0xfffffffc


//--------------------- .text._Z11matmulNaivePKfS0_Pfiii --------------------------
	.section	.text._Z11matmulNaivePKfS0_Pfiii,"ax",@progbits
	.align	128
        .global         _Z11matmulNaivePKfS0_Pfiii
        .type           _Z11matmulNaivePKfS0_Pfiii,@function
        .size           _Z11matmulNaivePKfS0_Pfiii,(.L_x_5 - _Z11matmulNaivePKfS0_Pfiii)
        .other          _Z11matmulNaivePKfS0_Pfiii,@"STO_CUDA_ENTRY STV_DEFAULT"
_Z11matmulNaivePKfS0_Pfiii:
.text._Z11matmulNaivePKfS0_Pfiii:
[----:B------:R-:W-:Y:S01]  /*0000*/  LDC R1, c[0x0][0x37c] ;  /* 0x0000df00ff017b82 */ /* 0x000fe20000000800 */
[----:B------:R-:W0:Y:S07]  /*0010*/  S2R R5, SR_TID.X ;  /* 0x0000000000057919 */ /* 0x000e2e0000002100 */
[----:B------:R-:W1:Y:S01]  /*0020*/  LDC R19, c[0x0][0x364] ;  /* 0x0000d900ff137b82 */ /* 0x000e620000000800 */
[----:B------:R-:W1:Y:S07]  /*0030*/  S2R R4, SR_TID.Y ;  /* 0x0000000000047919 */ /* 0x000e6e0000002200 */
[----:B------:R-:W0:Y:S08]  /*0040*/  S2UR UR5, SR_CTAID.X ;  /* 0x00000000000579c3 */ /* 0x000e300000002500 */
[----:B------:R-:W0:Y:S08]  /*0050*/  LDC R0, c[0x0][0x360] ;  /* 0x0000d800ff007b82 */ /* 0x000e300000000800 */
[----:B------:R-:W1:Y:S08]  /*0060*/  S2UR UR4, SR_CTAID.Y ;  /* 0x00000000000479c3 */ /* 0x000e700000002600 */
[----:B------:R-:W2:Y:S01]  /*0070*/  LDC.64 R2, c[0x0][0x398] ;  /* 0x0000e600ff027b82 */ /* 0x000ea20000000a00 */
[----:B0-----:R-:W-:-:S02]  /*0080*/  IMAD R0, R0, UR5, R5 ;  /* 0x0000000500007c24 */ /* 0x001fc4000f8e0205 */
[----:B-1----:R-:W-:-:S03]  /*0090*/  IMAD R19, R19, UR4, R4 ;  /* 0x0000000413137c24 */ /* 0x002fc6000f8e0204 */
[----:B--2---:R-:W-:-:S04]  /*00a0*/  ISETP.GE.AND P0, PT, R0, R3, PT ;  /* 0x000000030000720c */ /* 0x004fc80003f06270 */
[----:B------:R-:W-:-:S13]  /*00b0*/  ISETP.GE.OR P0, PT, R19, R2, P0 ;  /* 0x000000021300720c */ /* 0x000fda0000706670 */
[----:B------:R-:W-:Y:S05]  /*00c0*/  @P0 EXIT ;  /* 0x000000000000094d */ /* 0x000fea0003800000 */
[----:B------:R-:W0:Y:S01]  /*00d0*/  LDC R2, c[0x0][0x3a0] ;  /* 0x0000e800ff027b82 */ /* 0x000e220000000800 */
[----:B------:R-:W1:Y:S01]  /*00e0*/  LDCU.64 UR4, c[0x0][0x358] ;  /* 0x00006b00ff0477ac */ /* 0x000e620008000a00 */
[----:B------:R-:W-:Y:S01]  /*00f0*/  HFMA2 R24, -RZ, RZ, 0, 0 ;  /* 0x00000000ff187431 */ /* 0x000fe200000001ff */
[----:B0-----:R-:W-:-:S13]  /*0100*/  ISETP.GE.AND P0, PT, R2, 0x1, PT ;  /* 0x000000010200780c */ /* 0x001fda0003f06270 */
[----:B-1----:R-:W-:Y:S05]  /*0110*/  @!P0 BRA `(.L_x_0) ;  /* 0x0000000400e08947 */ /* 0x002fea0003800000 */
[C---:B------:R-:W-:Y:S01]  /*0120*/  ISETP.GE.U32.AND P1, PT, R2.reuse, 0x8, PT ;  /* 0x000000080200780c */ /* 0x040fe20003f26070 */
[----:B------:R-:W-:Y:S01]  /*0130*/  IMAD R20, R19, R2, RZ ;  /* 0x0000000213147224 */ /* 0x000fe200078e02ff */
[----:B------:R-:W-:Y:S02]  /*0140*/  LOP3.LUT R27, R2, 0x7, RZ, 0xc0, !PT ;  /* 0x00000007021b7812 */ /* 0x000fe400078ec0ff */
[----:B------:R-:W-:Y:S02]  /*0150*/  MOV R24, RZ ;  /* 0x000000ff00187202 */ /* 0x000fe40000000f00 */
[----:B------:R-:W-:Y:S02]  /*0160*/  ISETP.NE.AND P0, PT, R27, RZ, PT ;  /* 0x000000ff1b00720c */ /* 0x000fe40003f05270 */
[----:B------:R-:W-:-:S05]  /*0170*/  MOV R21, RZ ;  /* 0x000000ff00157202 */ /* 0x000fca0000000f00 */
[----:B------:R-:W-:Y:S06]  /*0180*/  @!P1 BRA `(.L_x_1) ;  /* 0x0000000000c49947 */ /* 0x000fec0003800000 */
[----:B------:R-:W0:Y:S01]  /*0190*/  LDC.64 R4, c[0x0][0x380] ;  /* 0x0000e000ff047b82 */ /* 0x000e220000000a00 */
[----:B------:R-:W-:Y:S02]  /*01a0*/  LOP3.LUT R21, R2, 0x7ffffff8, RZ, 0xc0, !PT ;  /* 0x7ffffff802157812 */ /* 0x000fe400078ec0ff */
[----:B------:R-:W-:Y:S02]  /*01b0*/  MOV R24, RZ ;  /* 0x000000ff00187202 */ /* 0x000fe40000000f00 */
[----:B------:R-:W-:Y:S02]  /*01c0*/  MOV R18, R0 ;  /* 0x0000000000127202 */ /* 0x000fe40000000f00 */
[----:B------:R-:W-:Y:S01]  /*01d0*/  IADD3 R22, PT, PT, -R21, RZ, RZ ;  /* 0x000000ff15167210 */ /* 0x000fe20007ffe1ff */
[----:B0-----:R-:W-:-:S03]  /*01e0*/  IMAD.WIDE.U32 R4, R20, 0x4, R4 ;  /* 0x0000000414047825 */ /* 0x001fc600078e0004 */
[----:B------:R-:W-:-:S04]  /*01f0*/  IADD3 R6, P1, PT, R4, 0x10, RZ ;  /* 0x0000001004067810 */ /* 0x000fc80007f3e0ff */
[----:B------:R-:W-:-:S09]  /*0200*/  IADD3.X R7, PT, PT, RZ, R5, RZ, P1, !PT ;  /* 0x00000005ff077210 */ /* 0x000fd20000ffe4ff */
.L_x_2:
[----:B------:R-:W0:Y:S01]  /*0210*/  LDC.64 R16, c[0x0][0x388] ;  /* 0x0000e200ff107b82 */ /* 0x000e220000000a00 */
[----:B------:R-:W-:Y:S02]  /*0220*/  MOV R4, R6 ;  /* 0x0000000600047202 */ /* 0x000fe40000000f00 */
[----:B------:R-:W-:-:S05]  /*0230*/  MOV R5, R7 ;  /* 0x0000000700057202 */ /* 0x000fca0000000f00 */
[----:B------:R-:W2:Y:S04]  /*0240*/  LDG.E R25, desc[UR4][R4.64+-0x10] ;  /* 0xfffff00404197981 */ /* 0x000ea8000c1e1900 */
[----:B------:R-:W3:Y:S04]  /*0250*/  LDG.E R23, desc[UR4][R4.64+-0xc] ;  /* 0xfffff40404177981 */ /* 0x000ee8000c1e1900 */
[----:B------:R-:W4:Y:S04]  /*0260*/  LDG.E R29, desc[UR4][R4.64+-0x8] ;  /* 0xfffff804041d7981 */ /* 0x000f28000c1e1900 */
[----:B------:R-:W5:Y:S01]  /*0270*/  LDG.E R28, desc[UR4][R4.64+-0x4] ;  /* 0xfffffc04041c7981 */ /* 0x000f62000c1e1900 */
[----:B0-----:R-:W-:-:S05]  /*0280*/  IMAD.WIDE R16, R18, 0x4, R16 ;  /* 0x0000000412107825 */ /* 0x001fca00078e0210 */
[----:B------:R0:W2:Y:S01]  /*0290*/  LDG.E R26, desc[UR4][R16.64] ;  /* 0x00000004101a7981 */ /* 0x0000a2000c1e1900 */
[----:B------:R-:W-:-:S04]  /*02a0*/  IMAD.WIDE R14, R3, 0x4, R16 ;  /* 0x00000004030e7825 */ /* 0x000fc800078e0210 */
[C---:B------:R-:W-:Y:S02]  /*02b0*/  IMAD.WIDE R6, R3.reuse, 0x4, R14 ;  /* 0x0000000403067825 */ /* 0x040fe400078e020e */
[----:B------:R-:W3:Y:S02]  /*02c0*/  LDG.E R14, desc[UR4][R14.64] ;  /* 0x000000040e0e7981 */ /* 0x000ee4000c1e1900 */
[C---:B------:R-:W-:Y:S02]  /*02d0*/  IMAD.WIDE R10, R3.reuse, 0x4, R6 ;  /* 0x00000004030a7825 */ /* 0x040fe400078e0206 */
[----:B------:R-:W4:Y:S02]  /*02e0*/  LDG.E R6, desc[UR4][R6.64] ;  /* 0x0000000406067981 */ /* 0x000f24000c1e1900 */
[C---:B------:R-:W-:Y:S02]  /*02f0*/  IMAD.WIDE R8, R3.reuse, 0x4, R10 ;  /* 0x0000000403087825 */ /* 0x040fe400078e020a */
[----:B------:R-:W5:Y:S02]  /*0300*/  LDG.E R10, desc[UR4][R10.64] ;  /* 0x000000040a0a7981 */ /* 0x000f64000c1e1900 */
[----:B------:R-:W-:-:S02]  /*0310*/  IMAD.WIDE R12, R3, 0x4, R8 ;  /* 0x00000004030c7825 */ /* 0x000fc400078e0208 */
[----:B------:R-:W5:Y:S04]  /*0320*/  LDG.E R7, desc[UR4][R4.64] ;  /* 0x0000000404077981 */ /* 0x000f68000c1e1900 */
[----:B------:R-:W5:Y:S01]  /*0330*/  LDG.E R8, desc[UR4][R8.64] ;  /* 0x0000000408087981 */ /* 0x000f62000c1e1900 */
[----:B0-----:R-:W-:-:S03]  /*0340*/  IMAD.WIDE R16, R3, 0x4, R12 ;  /* 0x0000000403107825 */ /* 0x001fc600078e020c */
[----:B------:R-:W5:Y:S04]  /*0350*/  LDG.E R12, desc[UR4][R12.64] ;  /* 0x000000040c0c7981 */ /* 0x000f68000c1e1900 */
[----:B------:R-:W5:Y:S04]  /*0360*/  LDG.E R15, desc[UR4][R16.64] ;  /* 0x00000004100f7981 */ /* 0x000f68000c1e1900 */
[----:B------:R-:W5:Y:S04]  /*0370*/  LDG.E R9, desc[UR4][R4.64+0x4] ;  /* 0x0000040404097981 */ /* 0x000f68000c1e1900 */
[----:B------:R-:W5:Y:S01]  /*0380*/  LDG.E R11, desc[UR4][R4.64+0xc] ;  /* 0x00000c04040b7981 */ /* 0x000f62000c1e1900 */
[----:B--2---:R-:W-:Y:S01]  /*0390*/  FFMA R26, R25, R26, R24 ;  /* 0x0000001a191a7223 */ /* 0x004fe20000000018 */
[----:B------:R-:W-:-:S02]  /*03a0*/  IMAD.WIDE R24, R3, 0x4, R16 ;  /* 0x0000000403187825 */ /* 0x000fc400078e0210 */
[----:B------:R-:W2:Y:S04]  /*03b0*/  LDG.E R16, desc[UR4][R4.64+0x8] ;  /* 0x0000080404107981 */ /* 0x000ea8000c1e1900 */
[----:B------:R-:W2:Y:S01]  /*03c0*/  LDG.E R24, desc[UR4][R24.64] ;  /* 0x0000000418187981 */ /* 0x000ea2000c1e1900 */
[----:B---3--:R-:W-:Y:S01]  /*03d0*/  FFMA R14, R23, R14, R26 ;  /* 0x0000000e170e7223 */ /* 0x008fe2000000001a */
[----:B------:R-:W-:-:S03]  /*03e0*/  IADD3 R22, PT, PT, R22, 0x8, RZ ;  /* 0x0000000816167810 */ /* 0x000fc60007ffe0ff */
[----:B----4-:R-:W-:Y:S01]  /*03f0*/  FFMA R29, R29, R6, R14 ;  /* 0x000000061d1d7223 */ /* 0x010fe2000000000e */
[----:B------:R-:W-:-:S03]  /*0400*/  ISETP.NE.AND P1, PT, R22, RZ, PT ;  /* 0x000000ff1600720c */ /* 0x000fc60003f25270 */
[----:B-----5:R-:W-:Y:S01]  /*0410*/  FFMA R10, R28, R10, R29 ;  /* 0x0000000a1c0a7223 */ /* 0x020fe2000000001d */
[----:B------:R-:W-:-:S03]  /*0420*/  IADD3 R6, P2, PT, R4, 0x20, RZ ;  /* 0x0000002004067810 */ /* 0x000fc60007f5e0ff */
[----:B------:R-:W-:Y:S01]  /*0430*/  FFMA R8, R7, R8, R10 ;  /* 0x0000000807087223 */ /* 0x000fe2000000000a */
[----:B------:R-:W-:Y:S02]  /*0440*/  IADD3.X R7, PT, PT, RZ, R5, RZ, P2, !PT ;  /* 0x00000005ff077210 */ /* 0x000fe400017fe4ff */
[----:B------:R-:W-:Y:S01]  /*0450*/  LEA R18, R3, R18, 0x3 ;  /* 0x0000001203127211 */ /* 0x000fe200078e18ff */
[----:B------:R-:W-:-:S04]  /*0460*/  FFMA R9, R9, R12, R8 ;  /* 0x0000000c09097223 */ /* 0x000fc80000000008 */
[----:B--2---:R-:W-:-:S04]  /*0470*/  FFMA R16, R16, R15, R9 ;  /* 0x0000000f10107223 */ /* 0x004fc80000000009 */
[----:B------:R-:W-:Y:S01]  /*0480*/  FFMA R24, R11, R24, R16 ;  /* 0x000000180b187223 */ /* 0x000fe20000000010 */
[----:B------:R-:W-:Y:S06]  /*0490*/  @P1 BRA `(.L_x_2) ;  /* 0xfffffffc005c1947 */ /* 0x000fec000383ffff */
.L_x_1:
[----:B------:R-:W-:Y:S05]  /*04a0*/  @!P0 BRA `(.L_x_0) ;  /* 0x0000000000fc8947 */ /* 0x000fea0003800000 */
[----:B------:R-:W-:Y:S02]  /*04b0*/  ISETP.GE.U32.AND P1, PT, R27, 0x4, PT ;  /* 0x000000041b00780c */ /* 0x000fe40003f26070 */
[----:B------:R-:W-:-:S04]  /*04c0*/  LOP3.LUT R16, R2, 0x3, RZ, 0xc0, !PT ;  /* 0x0000000302107812 */ /* 0x000fc800078ec0ff */
[----:B------:R-:W-:-:S07]  /*04d0*/  ISETP.NE.AND P0, PT, R16, RZ, PT ;  /* 0x000000ff1000720c */ /* 0x000fce0003f05270 */
[----:B------:R-:W-:Y:S06]  /*04e0*/  @!P1 BRA `(.L_x_3) ;  /* 0x00000000006c9947 */ /* 0x000fec0003800000 */
[----:B------:R-:W0:Y:S01]  /*04f0*/  LDC.64 R6, c[0x0][0x388] ;  /* 0x0000e200ff067b82 */ /* 0x000e220000000a00 */
[----:B------:R-:W1:Y:S01]  /*0500*/  LDCU.64 UR6, c[0x0][0x380] ;  /* 0x00007000ff0677ac */ /* 0x000e620008000a00 */
[----:B------:R-:W-:Y:S01]  /*0510*/  IMAD R9, R21, R3, R0 ;  /* 0x0000000315097224 */ /* 0x000fe200078e0200 */
[CC--:B------:R-:W-:Y:S02]  /*0520*/  IADD3 R5, PT, PT, R20.reuse, R21.reuse, RZ ;  /* 0x0000001514057210 */ /* 0x0c0fe40007ffe0ff */
[----:B------:R-:W-:-:S03]  /*0530*/  IADD3 R10, P1, PT, R20, R21, RZ ;  /* 0x00000015140a7210 */ /* 0x000fc60007f3e0ff */
[----:B------:R-:W2:Y:S01]  /*0540*/  LDC.64 R14, c[0x0][0x380] ;  /* 0x0000e000ff0e7b82 */ /* 0x000ea20000000a00 */
[----:B0-----:R-:W-:-:S04]  /*0550*/  IMAD.WIDE R6, R9, 0x4, R6 ;  /* 0x0000000409067825 */ /* 0x001fc800078e0206 */
[----:B------:R-:W-:Y:S02]  /*0560*/  IMAD.WIDE R8, R3, 0x4, R6 ;  /* 0x0000000403087825 */ /* 0x000fe400078e0206 */
[----:B------:R-:W3:Y:S02]  /*0570*/  LDG.E R6, desc[UR4][R6.64] ;  /* 0x0000000406067981 */ /* 0x000ee4000c1e1900 */
[----:B--2---:R-:W-:Y:S01]  /*0580*/  IMAD.WIDE.U32 R14, R5, 0x4, R14 ;  /* 0x00000004050e7825 */ /* 0x004fe200078e000e */
[----:B------:R-:W-:Y:S02]  /*0590*/  IADD3.X R5, PT, PT, RZ, RZ, RZ, P1, !PT ;  /* 0x000000ffff057210 */ /* 0x000fe40000ffe4ff */
[----:B-1----:R-:W-:-:S03]  /*05a0*/  LEA R4, P1, R10, UR6, 0x2 ;  /* 0x000000060a047c11 */ /* 0x002fc6000f8210ff */
[----:B------:R-:W3:Y:S01]  /*05b0*/  LDG.E R15, desc[UR4][R14.64] ;  /* 0x000000040e0f7981 */ /* 0x000ee2000c1e1900 */
[----:B------:R-:W-:Y:S01]  /*05c0*/  LEA.HI.X R5, R10, UR7, R5, 0x2, P1 ;  /* 0x000000070a057c11 */ /* 0x000fe200088f1405 */
[C---:B------:R-:W-:Y:S02]  /*05d0*/  IMAD.WIDE R10, R3.reuse, 0x4, R8 ;  /* 0x00000004030a7825 */ /* 0x040fe400078e0208 */
[----:B------:R-:W2:Y:S04]  /*05e0*/  LDG.E R8, desc[UR4][R8.64] ;  /* 0x0000000408087981 */ /* 0x000ea8000c1e1900 */
[----:B------:R-:W2:Y:S01]  /*05f0*/  LDG.E R17, desc[UR4][R4.64+0x4] ;  /* 0x0000040404117981 */ /* 0x000ea2000c1e1900 */
[----:B------:R-:W-:-:S03]  /*0600*/  IMAD.WIDE R12, R3, 0x4, R10 ;  /* 0x00000004030c7825 */ /* 0x000fc600078e020a */
[----:B------:R-:W4:Y:S04]  /*0610*/  LDG.E R22, desc[UR4][R10.64] ;  /* 0x000000040a167981 */ /* 0x000f28000c1e1900 */
[----:B------:R-:W4:Y:S04]  /*0620*/  LDG.E R18, desc[UR4][R4.64+0x8] ;  /* 0x0000080404127981 */ /* 0x000f28000c1e1900 */
[----:B------:R-:W5:Y:S04]  /*0630*/  LDG.E R26, desc[UR4][R4.64+0xc] ;  /* 0x00000c04041a7981 */ /* 0x000f68000c1e1900 */
[----:B------:R-:W5:Y:S01]  /*0640*/  LDG.E R12, desc[UR4][R12.64] ;  /* 0x000000040c0c7981 */ /* 0x000f62000c1e1900 */
[----:B------:R-:W-:Y:S01]  /*0650*/  IADD3 R21, PT, PT, R21, 0x4, RZ ;  /* 0x0000000415157810 */ /* 0x000fe20007ffe0ff */
[----:B---3--:R-:W-:-:S04]  /*0660*/  FFMA R24, R15, R6, R24 ;  /* 0x000000060f187223 */ /* 0x008fc80000000018 */
[----:B--2---:R-:W-:-:S04]  /*0670*/  FFMA R17, R17, R8, R24 ;  /* 0x0000000811117223 */ /* 0x004fc80000000018 */
[----:B----4-:R-:W-:-:S04]  /*0680*/  FFMA R17, R18, R22, R17 ;  /* 0x0000001612117223 */ /* 0x010fc80000000011 */
[----:B-----5:R-:W-:-:S07]  /*0690*/  FFMA R24, R26, R12, R17 ;  /* 0x0000000c1a187223 */ /* 0x020fce0000000011 */
.L_x_3:
[----:B------:R-:W-:Y:S05]  /*06a0*/  @!P0 BRA `(.L_x_0) ;  /* 0x00000000007c8947 */ /* 0x000fea0003800000 */
[----:B------:R-:W-:Y:S01]  /*06b0*/  ISETP.NE.AND P1, PT, R16, 0x1, PT ;  /* 0x000000011000780c */ /* 0x000fe20003f25270 */
[----:B------:R-:W0:Y:S01]  /*06c0*/  LDC.64 R12, c[0x0][0x380] ;  /* 0x0000e000ff0c7b82 */ /* 0x000e220000000a00 */
[----:B------:R-:W-:-:S04]  /*06d0*/  LOP3.LUT R2, R2, 0x1, RZ, 0xc0, !PT ;  /* 0x0000000102027812 */ /* 0x000fc800078ec0ff */
[----:B------:R-:W-:-:S03]  /*06e0*/  ISETP.NE.U32.AND P0, PT, R2, 0x1, PT ;  /* 0x000000010200780c */ /* 0x000fc60003f05070 */
[----:B------:R-:W1:Y:S04]  /*06f0*/  LDC.64 R10, c[0x0][0x388] ;  /* 0x0000e200ff0a7b82 */ /* 0x000e680000000a00 */
[CC--:B------:R-:W-:Y:S02]  /*0700*/  @P1 IADD3 R15, PT, PT, R20.reuse, R21.reuse, RZ ;  /* 0x00000015140f1210 */ /* 0x0c0fe40007ffe0ff */
[----:B------:R-:W-:Y:S02]  /*0710*/  @P1 IADD3 R2, P2, PT, R20, R21, RZ ;  /* 0x0000001514021210 */ /* 0x000fe40007f5e0ff */
[----:B------:R-:W2:Y:S02]  /*0720*/  @P1 LDC.64 R4, c[0x0][0x380] ;  /* 0x0000e000ff041b82 */ /* 0x000ea40000000a00 */
[----:B------:R-:W-:-:S06]  /*0730*/  @P1 IADD3.X R14, PT, PT, RZ, RZ, RZ, P2, !PT ;  /* 0x000000ffff0e1210 */ /* 0x000fcc00017fe4ff */
[----:B------:R-:W3:Y:S01]  /*0740*/  LDC.64 R6, c[0x0][0x380] ;  /* 0x0000e000ff067b82 */ /* 0x000ee20000000a00 */
[----:B0-----:R-:W-:-:S04]  /*0750*/  @P1 IMAD.WIDE.U32 R12, R15, 0x4, R12 ;  /* 0x000000040f0c1825 */ /* 0x001fc800078e000c */
[C---:B------:R-:W-:Y:S01]  /*0760*/  @P1 IMAD R15, R21.reuse, R3, R0 ;  /* 0x00000003150f1224 */ /* 0x040fe200078e0200 */
[----:B------:R-:W-:Y:S01]  /*0770*/  @P1 IADD3 R21, PT, PT, R21, 0x2, RZ ;  /* 0x0000000215151810 */ /* 0x000fe20007ffe0ff */
[----:B------:R-:W4:Y:S01]  /*0780*/  @P1 LDG.E R13, desc[UR4][R12.64] ;  /* 0x000000040c0d1981 */ /* 0x000f22000c1e1900 */
[----:B------:R-:W0:Y:S01]  /*0790*/  LDC.64 R8, c[0x0][0x388] ;  /* 0x0000e200ff087b82 */ /* 0x000e220000000a00 */
[----:B-1----:R-:W-:Y:S01]  /*07a0*/  @P1 IMAD.WIDE R10, R15, 0x4, R10 ;  /* 0x000000040f0a1825 */ /* 0x002fe200078e020a */
[----:B------:R-:W-:Y:S02]  /*07b0*/  @!P0 IADD3 R17, PT, PT, R20, R21, RZ ;  /* 0x0000001514118210 */ /* 0x000fe40007ffe0ff */
[----:B--2---:R-:W-:Y:S01]  /*07c0*/  @P1 LEA R4, P2, R2, R4, 0x2 ;  /* 0x0000000402041211 */ /* 0x004fe200078410ff */
[----:B------:R-:W-:-:S03]  /*07d0*/  @!P0 IMAD R21, R21, R3, R0 ;  /* 0x0000000315158224 */ /* 0x000fc600078e0200 */
[----:B------:R-:W-:Y:S01]  /*07e0*/  @P1 LEA.HI.X R5, R2, R5, R14, 0x2, P2 ;  /* 0x0000000502051211 */ /* 0x000fe200010f140e */
[----:B------:R-:W-:Y:S01]  /*07f0*/  @P1 IMAD.WIDE R14, R3, 0x4, R10 ;  /* 0x00000004030e1825 */ /* 0x000fe200078e020a */
[----:B------:R-:W4:Y:S03]  /*0800*/  @P1 LDG.E R2, desc[UR4][R10.64] ;  /* 0x000000040a021981 */ /* 0x000f26000c1e1900 */
[----:B---3--:R-:W-:Y:S01]  /*0810*/  @!P0 IMAD.WIDE.U32 R6, R17, 0x4, R6 ;  /* 0x0000000411068825 */ /* 0x008fe200078e0006 */
[----:B------:R-:W2:Y:S04]  /*0820*/  @P1 LDG.E R5, desc[UR4][R4.64+0x4] ;  /* 0x0000040404051981 */ /* 0x000ea8000c1e1900 */
[----:B------:R-:W2:Y:S01]  /*0830*/  @P1 LDG.E R14, desc[UR4][R14.64] ;  /* 0x000000040e0e1981 */ /* 0x000ea2000c1e1900 */
[----:B0-----:R-:W-:-:S03]  /*0840*/  @!P0 IMAD.WIDE R8, R21, 0x4, R8 ;  /* 0x0000000415088825 */ /* 0x001fc600078e0208 */
[----:B------:R-:W3:Y:S04]  /*0850*/  @!P0 LDG.E R7, desc[UR4][R6.64] ;  /* 0x0000000406078981 */ /* 0x000ee8000c1e1900 */
[----:B------:R-:W3:Y:S01]  /*0860*/  @!P0 LDG.E R8, desc[UR4][R8.64] ;  /* 0x0000000408088981 */ /* 0x000ee2000c1e1900 */
[----:B----4-:R-:W-:-:S04]  /*0870*/  @P1 FFMA R2, R13, R2, R24 ;  /* 0x000000020d021223 */ /* 0x010fc80000000018 */
[----:B--2---:R-:W-:-:S04]  /*0880*/  @P1 FFMA R24, R5, R14, R2 ;  /* 0x0000000e05181223 */ /* 0x004fc80000000002 */
[----:B---3--:R-:W-:-:S07]  /*0890*/  @!P0 FFMA R24, R7, R8, R24 ;  /* 0x0000000807188223 */ /* 0x008fce0000000018 */
.L_x_0:
[----:B------:R-:W0:Y:S01]  /*08a0*/  LDC.64 R4, c[0x0][0x390] ;  /* 0x0000e400ff047b82 */ /* 0x000e220000000a00 */
[----:B------:R-:W-:-:S04]  /*08b0*/  IMAD R3, R19, R3, R0 ;  /* 0x0000000313037224 */ /* 0x000fc800078e0200 */
[----:B0-----:R-:W-:-:S05]  /*08c0*/  IMAD.WIDE R2, R3, 0x4, R4 ;  /* 0x0000000403027825 */ /* 0x001fca00078e0204 */
[----:B------:R-:W-:Y:S01]  /*08d0*/  STG.E desc[UR4][R2.64], R24 ;  /* 0x0000001802007986 */ /* 0x000fe2000c101904 */
[----:B------:R-:W-:Y:S05]  /*08e0*/  EXIT ;  /* 0x000000000000794d */ /* 0x000fea0003800000 */
.L_x_4:
[----:B------:R-:W-:-:S00]  /*08f0*/  BRA `(.L_x_4) ;  /* 0xfffffffc00fc7947 */ /* 0x000fc0000383ffff */
[----:B------:R-:W-:-:S00]  /*0900*/  NOP ;  /* 0x0000000000007918 */ /* 0x000fc00000000000 */
[----:B------:R-:W-:-:S00]  /*0910*/  NOP ;  /* 0x0000000000007918 */ /* 0x000fc00000000000 */
[----:B------:R-:W-:-:S00]  /*0920*/  NOP ;  /* 0x0000000000007918 */ /* 0x000fc00000000000 */
[----:B------:R-:W-:-:S00]  /*0930*/  NOP ;  /* 0x0000000000007918 */ /* 0x000fc00000000000 */
[----:B------:R-:W-:-:S00]  /*0940*/  NOP ;  /* 0x0000000000007918 */ /* 0x000fc00000000000 */
[----:B------:R-:W-:-:S00]  /*0950*/  NOP ;  /* 0x0000000000007918 */ /* 0x000fc00000000000 */
[----:B------:R-:W-:-:S00]  /*0960*/  NOP ;  /* 0x0000000000007918 */ /* 0x000fc00000000000 */
[----:B------:R-:W-:-:S00]  /*0970*/  NOP ;  /* 0x0000000000007918 */ /* 0x000fc00000000000 */
.L_x_5:


//--------------------- .nv.shared.reserved.0     --------------------------
	.section	.nv.shared.reserved.0,"aw",@nobits
	.weak		__nv_reservedSMEM_offset_0_alias
	.size		__nv_reservedSMEM_offset_0_alias, 0, 64
	.other		__nv_reservedSMEM_offset_0_alias,@"STO_CUDA_RESERVED_SHARED STV_DEFAULT"
__nv_reservedSMEM_offset_0_alias:
	.zero		0
	.zero		64


//--------------------- .nv.constant0._Z11matmulNaivePKfS0_Pfiii --------------------------
	.section	.nv.constant0._Z11matmulNaivePKfS0_Pfiii,"a",@progbits
	.sectionflags	@""
	.align	4
.nv.constant0._Z11matmulNaivePKfS0_Pfiii:
	.zero		932


//--------------------- SYMBOLS --------------------------

	.type		.nv.reservedSmem.offset0,@object
	.size		.nv.reservedSmem.offset0,0x4
